//
// Generated by NVIDIA NVVM Compiler
//
// Compiler Build ID: CL-36424714
// Cuda compilation tools, release 13.0, V13.0.88
// Based on NVVM 20.0.0
//

.version 9.0
.target sm_100
.address_size 64

	// .globl	_Z9my_kernelPiS_

.visible .entry _Z9my_kernelPiS_(
	.param .u64 .ptr .align 1 _Z9my_kernelPiS__param_0,
	.param .u64 .ptr .align 1 _Z9my_kernelPiS__param_1
)
{
	.reg .b32 	%r<3>;
	.reg .b64 	%rd<5>;

	ld.param.u64 	%rd1, [_Z9my_kernelPiS__param_0];
	ld.param.u64 	%rd2, [_Z9my_kernelPiS__param_1];
	cvta.to.global.u64 	%rd3, %rd1;
	cvta.to.global.u64 	%rd4, %rd2;
	ld.global.u32 	%r1, [%rd4];
	min.s32 	%r2, %r1, 3;
	st.global.u32 	[%rd3], %r2;
	ret;

}


// ===== COMPILED SASS (sm_100) =====

	.target	sm_100

	.elftype	@"ET_EXEC"


//--------------------- .note.nv.tkinfo           --------------------------
	.section	.note.nv.tkinfo,"",@"SHT_NOTE"
	.sectionflags	@"SHF_NOTE_NV_TKINFO"
	.tkinfo
        /*0018*/ 	.word	0x00000002
        /*0030*/ 	.string	""
        /*0030*/ 	.string	"ptxas"
        /*0030*/ 	.string	"Cuda compilation tools, release 13.0, V13.0.88"
        /*0030*/ 	.string	"Build cuda_13.0.r13.0/compiler.36424714_0"
        /*0030*/ 	.string	"-arch sm_100 -m 64 "



//--------------------- .note.nv.cuinfo           --------------------------
	.section	.note.nv.cuinfo,"",@"SHT_NOTE"
	.sectionflags	@"SHF_NOTE_NV_CUINFO"
        /*0018*/ 	.short	0x0002
        /*001a*/ 	.short	0x0064
        /*001c*/ 	.short	0x0082
	.zero		2


//--------------------- .nv.info                  --------------------------
	.section	.nv.info,"",@"SHT_CUDA_INFO"
	.align	4


	//----- nvinfo : EIATTR_REGCOUNT
	.align		4
        /*0000*/ 	.byte	0x04, 0x2f
        /*0002*/ 	.short	(.L_1 - .L_0)
	.align		4
.L_0:
        /*0004*/ 	.word	index@(_Z9my_kernelPiS_)
        /*0008*/ 	.word	0x0000000a


	//----- nvinfo : EIATTR_FRAME_SIZE
	.align		4
.L_1:
        /*000c*/ 	.byte	0x04, 0x11
        /*000e*/ 	.short	(.L_3 - .L_2)
	.align		4
.L_2:
        /*0010*/ 	.word	index@(_Z9my_kernelPiS_)
        /*0014*/ 	.word	0x00000000


	//----- nvinfo : EIATTR_MIN_STACK_SIZE
	.align		4
.L_3:
        /*0018*/ 	.byte	0x04, 0x12
        /*001a*/ 	.short	(.L_5 - .L_4)
	.align		4
.L_4:
        /*001c*/ 	.word	index@(_Z9my_kernelPiS_)
        /*0020*/ 	.word	0x00000000
.L_5:


//--------------------- .nv.compat                --------------------------
	.section	.nv.compat,"",@"SHT_CUDA_COMPAT_INFO"
	.align	4
        /*0000*/ 	.byte	0x02, 0x09, 0x00, 0x00, 0x02, 0x02, 0x01, 0x00, 0x02, 0x05, 0x05, 0x00, 0x03, 0x07, 0x01, 0x01
        /*0010*/ 	.byte	0x02, 0x03, 0x00, 0x00, 0x02, 0x06, 0x01, 0x00, 0x04, 0x0b, 0x08, 0x00, 0x09, 0x00, 0x00, 0x00
        /*0020*/ 	.byte	0x00, 0x00, 0x00, 0x00


//--------------------- .nv.info._Z9my_kernelPiS_ --------------------------
	.section	.nv.info._Z9my_kernelPiS_,"",@"SHT_CUDA_INFO"
	.sectionflags	@""
	.align	4


	//----- nvinfo : EIATTR_CUDA_API_VERSION
	.align		4
        /*0000*/ 	.byte	0x04, 0x37
        /*0002*/ 	.short	(.L_7 - .L_6)
.L_6:
        /*0004*/ 	.word	0x00000082


	//----- nvinfo : EIATTR_KPARAM_INFO
	.align		4
.L_7:
        /*0008*/ 	.byte	0x04, 0x17
        /*000a*/ 	.short	(.L_9 - .L_8)
.L_8:
        /*000c*/ 	.word	0x00000000
        /*0010*/ 	.short	0x0001
        /*0012*/ 	.short	0x0008
        /*0014*/ 	.byte	0x00, 0xf5, 0x21, 0x00


	//----- nvinfo : EIATTR_KPARAM_INFO
	.align		4
.L_9:
        /*0018*/ 	.byte	0x04, 0x17
        /*001a*/ 	.short	(.L_11 - .L_10)
.L_10:
        /*001c*/ 	.word	0x00000000
        /*0020*/ 	.short	0x0000
        /*0022*/ 	.short	0x0000
        /*0024*/ 	.byte	0x00, 0xf5, 0x21, 0x00


	//----- nvinfo : EIATTR_SPARSE_MMA_MASK
	.align		4
.L_11:
        /*0028*/ 	.byte	0x03, 0x50
        /*002a*/ 	.short	0x0000


	//----- nvinfo : EIATTR_MAXREG_COUNT
	.align		4
        /*002c*/ 	.byte	0x03, 0x1b
        /*002e*/ 	.short	0x00ff


	//----- nvinfo : EIATTR_MERCURY_ISA_VERSION
	.align		4
        /*0030*/ 	.byte	0x03, 0x5f
        /*0032*/ 	.short	0x0101


	//----- nvinfo : EIATTR_VRC_CTA_INIT_COUNT
	.align		4
        /*0034*/ 	.byte	0x02, 0x4a
	.zero		1
	.zero		1


	//----- nvinfo : EIATTR_EXIT_INSTR_OFFSETS
	.align		4
        /*0038*/ 	.byte	0x04, 0x1c
        /*003a*/ 	.short	(.L_13 - .L_12)


	//   ....[0]....
.L_12:
        /*003c*/ 	.word	0x00000070


	//----- nvinfo : EIATTR_CBANK_PARAM_SIZE
	.align		4
.L_13:
        /*0040*/ 	.byte	0x03, 0x19
        /*0042*/ 	.short	0x0010


	//----- nvinfo : EIATTR_PARAM_CBANK
	.align		4
        /*0044*/ 	.byte	0x04, 0x0a
        /*0046*/ 	.short	(.L_15 - .L_14)
	.align		4
.L_14:
        /*0048*/ 	.word	index@(.nv.constant0._Z9my_kernelPiS_)
        /*004c*/ 	.short	0x0380
        /*004e*/ 	.short	0x0010


	//----- nvinfo : EIATTR_SW_WAR
	.align		4
.L_15:
        /*0050*/ 	.byte	0x04, 0x36
        /*0052*/ 	.short	(.L_17 - .L_16)
.L_16:
        /*0054*/ 	.word	0x00000008
.L_17:


//--------------------- .nv.callgraph             --------------------------
	.section	.nv.callgraph,"",@"SHT_CUDA_CALLGRAPH"
	.align	4
	.sectionentsize	8
	.align		4
        /*0000*/ 	.word	0x00000000
	.align		4
        /*0004*/ 	.word	0xffffffff
	.align		4
        /*0008*/ 	.word	0x00000000
	.align		4
        /*000c*/ 	.word	0xfffffffe
	.align		4
        /*0010*/ 	.word	0x00000000
	.align		4
        /*0014*/ 	.word	0xfffffffd
	.align		4
        /*0018*/ 	.word	0x00000000
	.align		4
        /*001c*/ 	.word	0xfffffffc


//--------------------- .text._Z9my_kernelPiS_    --------------------------
	.section	.text._Z9my_kernelPiS_,"ax",@progbits
	.align	128
        .global         _Z9my_kernelPiS_
        .type           _Z9my_kernelPiS_,@function
        .size           _Z9my_kernelPiS_,(.L_x_1 - _Z9my_kernelPiS_)
        .other          _Z9my_kernelPiS_,@"STO_CUDA_ENTRY STV_DEFAULT"
_Z9my_kernelPiS_:
.text._Z9my_kernelPiS_:
[----:B------:R-:W-:Y:S08]  /*0000*/  LDC R1, c[0x0][0x37c] ;  /* 0x0000df00ff017b82 */ /* 0x000ff00000000800 */
[----:B------:R-:W0:Y:S01]  /*0010*/  LDC.64 R2, c[0x0][0x388] ;  /* 0x0000e200ff027b82 */ /* 0x000e220000000a00 */
[----:B------:R-:W0:Y:S02]  /*0020*/  LDCU.64 UR4, c[0x0][0x358] ;  /* 0x00006b00ff0477ac */ /* 0x000e240008000a00 */
[----:B0-----:R-:W2:Y:S05]  /*0030*/  LDG.E R2, desc[UR4][R2.64] ;  /* 0x0000000402027981 */ /* 0x001eaa000c1e1900 */
[----:B------:R-:W0:Y:S01]  /*0040*/  LDC.64 R4, c[0x0][0x380] ;  /* 0x0000e000ff047b82 */ /* 0x000e220000000a00 */
[----:B--2---:R-:W-:-:S05]  /*0050*/  VIMNMX R7, PT, PT, R2, 0x3, PT ;  /* 0x0000000302077848 */ /* 0x004fca0003fe0100 */
[----:B0-----:R-:W-:Y:S01]  /*0060*/  STG.E desc[UR4][R4.64], R7 ;  /* 0x0000000704007986 */ /* 0x001fe2000c101904 */
[----:B------:R-:W-:Y:S05]  /*0070*/  EXIT ;  /* 0x000000000000794d */ /* 0x000fea0003800000 */
.L_x_0:
[----:B------:R-:W-:-:S00]  /*0080*/  BRA `(.L_x_0) ;  /* 0xfffffffc00fc7947 */ /* 0x000fc0000383ffff */
[----:B------:R-:W-:-:S00]  /*0090*/  NOP ;  /* 0x0000000000007918 */ /* 0x000fc00000000000 */
        /* <DEDUP_REMOVED lines=14> */
.L_x_1:


//--------------------- .nv.shared.reserved.0     --------------------------
	.section	.nv.shared.reserved.0,"aw",@nobits
	.weak		__nv_reservedSMEM_offset_0_alias
	.size		__nv_reservedSMEM_offset_0_alias, 0, 64
	.other		__nv_reservedSMEM_offset_0_alias,@"STO_CUDA_RESERVED_SHARED STV_DEFAULT"
__nv_reservedSMEM_offset_0_alias:
	.zero		0
	.zero		64


//--------------------- .nv.constant0._Z9my_kernelPiS_ --------------------------
	.section	.nv.constant0._Z9my_kernelPiS_,"a",@progbits
	.sectionflags	@""
	.align	4
.nv.constant0._Z9my_kernelPiS_:
	.zero		912


//--------------------- SYMBOLS --------------------------

	.type		.nv.reservedSmem.offset0,@object
	.size		.nv.reservedSmem.offset0,0x4
